//
// Generated by NVIDIA NVVM Compiler
//
// Compiler Build ID: CL-36424714
// Cuda compilation tools, release 13.0, V13.0.88
// Based on NVVM 20.0.0
//

.version 9.0
.target sm_100
.address_size 64

	// .globl	_Z3addPiS_S_
.global .align 4 .b8 precalc_xorwow_matrix[102400];
.global .align 4 .b8 precalc_xorwow_offset_matrix[102400];
.global .align 4 .b8 mrg32k3aM1[2304];
.global .align 4 .b8 mrg32k3aM2[2304];
.global .align 4 .b8 mrg32k3aM1SubSeq[2016];
.global .align 4 .b8 mrg32k3aM2SubSeq[2016];
.global .align 4 .b8 mrg32k3aM1Seq[2304];
.global .align 4 .b8 mrg32k3aM2Seq[2304];
.const .align 8 .b8 __cr_lgamma_table[72];

.visible .entry _Z3addPiS_S_(
	.param .u64 .ptr .align 1 _Z3addPiS_S__param_0,
	.param .u64 .ptr .align 1 _Z3addPiS_S__param_1,
	.param .u64 .ptr .align 1 _Z3addPiS_S__param_2
)
{
	.reg .pred 	%p<3>;
	.reg .b32 	%r<13>;
	.reg .b64 	%rd<11>;

	ld.param.u64 	%rd4, [_Z3addPiS_S__param_0];
	ld.param.u64 	%rd5, [_Z3addPiS_S__param_1];
	ld.param.u64 	%rd6, [_Z3addPiS_S__param_2];
	mov.u32 	%r6, %tid.x;
	mov.u32 	%r7, %ctaid.x;
	mov.u32 	%r1, %ntid.x;
	mad.lo.s32 	%r12, %r7, %r1, %r6;
	setp.gt.s32 	%p1, %r12, 33791;
	@%p1 bra 	$L__BB0_3;
	mov.u32 	%r8, %nctaid.x;
	mul.lo.s32 	%r3, %r1, %r8;
	cvta.to.global.u64 	%rd1, %rd4;
	cvta.to.global.u64 	%rd2, %rd5;
	cvta.to.global.u64 	%rd3, %rd6;
$L__BB0_2:
	mul.wide.s32 	%rd7, %r12, 4;
	add.s64 	%rd8, %rd1, %rd7;
	ld.global.u32 	%r9, [%rd8];
	add.s64 	%rd9, %rd2, %rd7;
	ld.global.u32 	%r10, [%rd9];
	add.s32 	%r11, %r10, %r9;
	add.s64 	%rd10, %rd3, %rd7;
	st.global.u32 	[%rd10], %r11;
	add.s32 	%r12, %r12, %r3;
	setp.lt.s32 	%p2, %r12, 33792;
	@%p2 bra 	$L__BB0_2;
$L__BB0_3:
	ret;

}


// ===== COMPILED SASS (sm_100) =====

	.target	sm_100

	.elftype	@"ET_EXEC"


//--------------------- .note.nv.tkinfo           --------------------------
	.section	.note.nv.tkinfo,"",@"SHT_NOTE"
	.sectionflags	@"SHF_NOTE_NV_TKINFO"
	.tkinfo
        /*0018*/ 	.word	0x00000002
        /*0030*/ 	.string	""
        /*0030*/ 	.string	"ptxas"
        /*0030*/ 	.string	"Cuda compilation tools, release 13.0, V13.0.88"
        /*0030*/ 	.string	"Build cuda_13.0.r13.0/compiler.36424714_0"
        /*0030*/ 	.string	"-arch sm_100 -m 64 "



//--------------------- .note.nv.cuinfo           --------------------------
	.section	.note.nv.cuinfo,"",@"SHT_NOTE"
	.sectionflags	@"SHF_NOTE_NV_CUINFO"
        /*0018*/ 	.short	0x0002
        /*001a*/ 	.short	0x0064
        /*001c*/ 	.short	0x0082
	.zero		2


//--------------------- .nv.info                  --------------------------
	.section	.nv.info,"",@"SHT_CUDA_INFO"
	.align	4


	//----- nvinfo : EIATTR_REGCOUNT
	.align		4
        /*0000*/ 	.byte	0x04, 0x2f
        /*0002*/ 	.short	(.L_10 - .L_9)
	.align		4
.L_9:
        /*0004*/ 	.word	index@(_Z3addPiS_S_)
        /*0008*/ 	.word	0x00000014


	//----- nvinfo : EIATTR_FRAME_SIZE
	.align		4
.L_10:
        /*000c*/ 	.byte	0x04, 0x11
        /*000e*/ 	.short	(.L_12 - .L_11)
	.align		4
.L_11:
        /*0010*/ 	.word	index@(_Z3addPiS_S_)
        /*0014*/ 	.word	0x00000000


	//----- nvinfo : EIATTR_MIN_STACK_SIZE
	.align		4
.L_12:
        /*0018*/ 	.byte	0x04, 0x12
        /*001a*/ 	.short	(.L_14 - .L_13)
	.align		4
.L_13:
        /*001c*/ 	.word	index@(_Z3addPiS_S_)
        /*0020*/ 	.word	0x00000000
.L_14:


//--------------------- .nv.compat                --------------------------
	.section	.nv.compat,"",@"SHT_CUDA_COMPAT_INFO"
	.align	4
        /*0000*/ 	.byte	0x02, 0x09, 0x00, 0x00, 0x02, 0x02, 0x01, 0x00, 0x02, 0x05, 0x05, 0x00, 0x03, 0x07, 0x01, 0x01
        /*0010*/ 	.byte	0x02, 0x03, 0x00, 0x00, 0x02, 0x06, 0x01, 0x00, 0x04, 0x0b, 0x08, 0x00, 0x09, 0x00, 0x00, 0x00
        /*0020*/ 	.byte	0x00, 0x00, 0x00, 0x00


//--------------------- .nv.info._Z3addPiS_S_     --------------------------
	.section	.nv.info._Z3addPiS_S_,"",@"SHT_CUDA_INFO"
	.sectionflags	@""
	.align	4


	//----- nvinfo : EIATTR_CUDA_API_VERSION
	.align		4
        /*0000*/ 	.byte	0x04, 0x37
        /*0002*/ 	.short	(.L_16 - .L_15)
.L_15:
        /*0004*/ 	.word	0x00000082


	//----- nvinfo : EIATTR_KPARAM_INFO
	.align		4
.L_16:
        /*0008*/ 	.byte	0x04, 0x17
        /*000a*/ 	.short	(.L_18 - .L_17)
.L_17:
        /*000c*/ 	.word	0x00000000
        /*0010*/ 	.short	0x0002
        /*0012*/ 	.short	0x0010
        /*0014*/ 	.byte	0x00, 0xf5, 0x21, 0x00


	//----- nvinfo : EIATTR_KPARAM_INFO
	.align		4
.L_18:
        /*0018*/ 	.byte	0x04, 0x17
        /*001a*/ 	.short	(.L_20 - .L_19)
.L_19:
        /*001c*/ 	.word	0x00000000
        /*0020*/ 	.short	0x0001
        /*0022*/ 	.short	0x0008
        /*0024*/ 	.byte	0x00, 0xf5, 0x21, 0x00


	//----- nvinfo : EIATTR_KPARAM_INFO
	.align		4
.L_20:
        /*0028*/ 	.byte	0x04, 0x17
        /*002a*/ 	.short	(.L_22 - .L_21)
.L_21:
        /*002c*/ 	.word	0x00000000
        /*0030*/ 	.short	0x0000
        /*0032*/ 	.short	0x0000
        /*0034*/ 	.byte	0x00, 0xf5, 0x21, 0x00


	//----- nvinfo : EIATTR_SPARSE_MMA_MASK
	.align		4
.L_22:
        /*0038*/ 	.byte	0x03, 0x50
        /*003a*/ 	.short	0x0000


	//----- nvinfo : EIATTR_MAXREG_COUNT
	.align		4
        /*003c*/ 	.byte	0x03, 0x1b
        /*003e*/ 	.short	0x00ff


	//----- nvinfo : EIATTR_MERCURY_ISA_VERSION
	.align		4
        /*0040*/ 	.byte	0x03, 0x5f
        /*0042*/ 	.short	0x0101


	//----- nvinfo : EIATTR_VRC_CTA_INIT_COUNT
	.align		4
        /*0044*/ 	.byte	0x02, 0x4a
	.zero		1
	.zero		1


	//----- nvinfo : EIATTR_EXIT_INSTR_OFFSETS
	.align		4
        /*0048*/ 	.byte	0x04, 0x1c
        /*004a*/ 	.short	(.L_24 - .L_23)


	//   ....[0]....
.L_23:
        /*004c*/ 	.word	0x00000060


	//   ....[1]....
        /*0050*/ 	.word	0x00000170


	//----- nvinfo : EIATTR_CRS_STACK_SIZE
	.align		4
.L_24:
        /*0054*/ 	.byte	0x04, 0x1e
        /*0056*/ 	.short	(.L_26 - .L_25)
.L_25:
        /*0058*/ 	.word	0x00000000


	//----- nvinfo : EIATTR_CBANK_PARAM_SIZE
	.align		4
.L_26:
        /*005c*/ 	.byte	0x03, 0x19
        /*005e*/ 	.short	0x0018


	//----- nvinfo : EIATTR_PARAM_CBANK
	.align		4
        /*0060*/ 	.byte	0x04, 0x0a
        /*0062*/ 	.short	(.L_28 - .L_27)
	.align		4
.L_27:
        /*0064*/ 	.word	index@(.nv.constant0._Z3addPiS_S_)
        /*0068*/ 	.short	0x0380
        /*006a*/ 	.short	0x0018


	//----- nvinfo : EIATTR_SW_WAR
	.align		4
.L_28:
        /*006c*/ 	.byte	0x04, 0x36
        /*006e*/ 	.short	(.L_30 - .L_29)
.L_29:
        /*0070*/ 	.word	0x00000008
.L_30:


//--------------------- .nv.callgraph             --------------------------
	.section	.nv.callgraph,"",@"SHT_CUDA_CALLGRAPH"
	.align	4
	.sectionentsize	8
	.align		4
        /*0000*/ 	.word	0x00000000
	.align		4
        /*0004*/ 	.word	0xffffffff
	.align		4
        /*0008*/ 	.word	0x00000000
	.align		4
        /*000c*/ 	.word	0xfffffffe
	.align		4
        /*0010*/ 	.word	0x00000000
	.align		4
        /*0014*/ 	.word	0xfffffffd
	.align		4
        /*0018*/ 	.word	0x00000000
	.align		4
        /*001c*/ 	.word	0xfffffffc


//--------------------- .nv.constant4             --------------------------
	.section	.nv.constant4,"a",@progbits
	.align	8
	.align		8
.nv.constant4:
        /*0000*/ 	.dword	precalc_xorwow_matrix
	.align		8
        /*0008*/ 	.dword	precalc_xorwow_offset_matrix
	.align		8
        /*0010*/ 	.dword	mrg32k3aM1
	.align		8
        /*0018*/ 	.dword	mrg32k3aM2
	.align		8
        /*0020*/ 	.dword	mrg32k3aM1SubSeq
	.align		8
        /*0028*/ 	.dword	mrg32k3aM2SubSeq
	.align		8
        /*0030*/ 	.dword	mrg32k3aM1Seq
	.align		8
        /*0038*/ 	.dword	mrg32k3aM2Seq


//--------------------- .nv.constant3             --------------------------
	.section	.nv.constant3,"a",@progbits
	.align	8
.nv.constant3:
	.type		__cr_lgamma_table,@object
	.size		__cr_lgamma_table,(.L_8 - __cr_lgamma_table)
__cr_lgamma_table:
        /*0000*/ 	.byte	0x00, 0x00, 0x00, 0x00, 0x00, 0x00, 0x00, 0x00, 0x00, 0x00, 0x00, 0x00, 0x00, 0x00, 0x00, 0x00
        /*0010*/ 	.byte	0xef, 0x39, 0xfa, 0xfe, 0x42, 0x2e, 0xe6, 0x3f, 0x02, 0x20, 0x2a, 0xfa, 0x0b, 0xab, 0xfc, 0x3f
        /*0020*/ 	.byte	0xf9, 0x2c, 0x92, 0x7c, 0xa7, 0x6c, 0x09, 0x40, 0xc9, 0x79, 0x44, 0x3c, 0x64, 0x26, 0x13, 0x40
        /*0030*/ 	.byte	0xca, 0x01, 0xcf, 0x3a, 0x27, 0x51, 0x1a, 0x40, 0x30, 0xcc, 0x2d, 0xf3, 0xe1, 0x0c, 0x21, 0x40
        /*0040*/ 	.byte	0x0d, 0xb7, 0xfc, 0x82, 0x8e, 0x35, 0x25, 0x40
.L_8:


//--------------------- .text._Z3addPiS_S_        --------------------------
	.section	.text._Z3addPiS_S_,"ax",@progbits
	.align	128
        .global         _Z3addPiS_S_
        .type           _Z3addPiS_S_,@function
        .size           _Z3addPiS_S_,(.L_x_2 - _Z3addPiS_S_)
        .other          _Z3addPiS_S_,@"STO_CUDA_ENTRY STV_DEFAULT"
_Z3addPiS_S_:
.text._Z3addPiS_S_:
[----:B------:R-:W-:Y:S01]  /*0000*/  LDC R1, c[0x0][0x37c] ;  /* 0x0000df00ff017b82 */ /* 0x000fe20000000800 */
[----:B------:R-:W0:Y:S07]  /*0010*/  S2R R0, SR_TID.X ;  /* 0x0000000000007919 */ /* 0x000e2e0000002100 */
[----:B------:R-:W0:Y:S08]  /*0020*/  S2UR UR4, SR_CTAID.X ;  /* 0x00000000000479c3 */ /* 0x000e300000002500 */
[----:B------:R-:W0:Y:S02]  /*0030*/  LDC R15, c[0x0][0x360] ;  /* 0x0000d800ff0f7b82 */ /* 0x000e240000000800 */
[----:B0-----:R-:W-:-:S05]  /*0040*/  IMAD R0, R15, UR4, R0 ;  /* 0x000000040f007c24 */ /* 0x001fca000f8e0200 */
[----:B------:R-:W-:-:S13]  /*0050*/  ISETP.GT.AND P0, PT, R0, 0x83ff, PT ;  /* 0x000083ff0000780c */ /* 0x000fda0003f04270 */
[----:B------:R-:W-:Y:S05]  /*0060*/  @P0 EXIT ;  /* 0x000000000000094d */ /* 0x000fea0003800000 */
[----:B------:R-:W0:Y:S01]  /*0070*/  LDC.64 R12, c[0x0][0x390] ;  /* 0x0000e400ff0c7b82 */ /* 0x000e220000000a00 */
[----:B------:R-:W1:Y:S01]  /*0080*/  LDCU UR4, c[0x0][0x370] ;  /* 0x00006e00ff0477ac */ /* 0x000e620008000800 */
[----:B------:R-:W2:Y:S06]  /*0090*/  LDCU.64 UR6, c[0x0][0x358] ;  /* 0x00006b00ff0677ac */ /* 0x000eac0008000a00 */
[----:B------:R-:W3:Y:S08]  /*00a0*/  LDC.64 R8, c[0x0][0x380] ;  /* 0x0000e000ff087b82 */ /* 0x000ef00000000a00 */
[----:B------:R-:W4:Y:S01]  /*00b0*/  LDC.64 R10, c[0x0][0x388] ;  /* 0x0000e200ff0a7b82 */ /* 0x000f220000000a00 */
[----:B-1----:R-:W-:-:S07]  /*00c0*/  IMAD R15, R15, UR4, RZ ;  /* 0x000000040f0f7c24 */ /* 0x002fce000f8e02ff */
.L_x_0:
[----:B---3--:R-:W-:-:S04]  /*00d0*/  IMAD.WIDE R2, R0, 0x4, R8 ;  /* 0x0000000400027825 */ /* 0x008fc800078e0208 */
[C---:B----4-:R-:W-:Y:S02]  /*00e0*/  IMAD.WIDE R4, R0.reuse, 0x4, R10 ;  /* 0x0000000400047825 */ /* 0x050fe400078e020a */
[----:B--2---:R-:W2:Y:S04]  /*00f0*/  LDG.E R2, desc[UR6][R2.64] ;  /* 0x0000000602027981 */ /* 0x004ea8000c1e1900 */
[----:B------:R-:W2:Y:S01]  /*0100*/  LDG.E R5, desc[UR6][R4.64] ;  /* 0x0000000604057981 */ /* 0x000ea2000c1e1900 */
[----:B01----:R-:W-:Y:S01]  /*0110*/  IMAD.WIDE R6, R0, 0x4, R12 ;  /* 0x0000000400067825 */ /* 0x003fe200078e020c */
[----:B------:R-:W-:-:S04]  /*0120*/  IADD3 R0, PT, PT, R15, R0, RZ ;  /* 0x000000000f007210 */ /* 0x000fc80007ffe0ff */
[----:B------:R-:W-:Y:S02]  /*0130*/  ISETP.GE.AND P0, PT, R0, 0x8400, PT ;  /* 0x000084000000780c */ /* 0x000fe40003f06270 */
[----:B--2---:R-:W-:-:S05]  /*0140*/  IADD3 R17, PT, PT, R2, R5, RZ ;  /* 0x0000000502117210 */ /* 0x004fca0007ffe0ff */
[----:B------:R1:W-:Y:S06]  /*0150*/  STG.E desc[UR6][R6.64], R17 ;  /* 0x0000001106007986 */ /* 0x0003ec000c101906 */
[----:B------:R-:W-:Y:S05]  /*0160*/  @!P0 BRA `(.L_x_0) ;  /* 0xfffffffc00d88947 */ /* 0x000fea000383ffff */
[----:B------:R-:W-:Y:S05]  /*0170*/  EXIT ;  /* 0x000000000000794d */ /* 0x000fea0003800000 */
.L_x_1:
[----:B------:R-:W-:-:S00]  /*0180*/  BRA `(.L_x_1) ;  /* 0xfffffffc00fc7947 */ /* 0x000fc0000383ffff */
[----:B------:R-:W-:-:S00]  /*0190*/  NOP ;  /* 0x0000000000007918 */ /* 0x000fc00000000000 */
        /* <DEDUP_REMOVED lines=14> */
.L_x_2:


//--------------------- .nv.global.init           --------------------------
	.section	.nv.global.init,"aw",@progbits
	.align	4
.nv.global.init:
	.type		mrg32k3aM1SubSeq,@object
	.size		mrg32k3aM1SubSeq,(mrg32k3aM2SubSeq - mrg32k3aM1SubSeq)
mrg32k3aM1SubSeq:
        /*0000*/ 	.byte	0x0b, 0xcc, 0xee, 0x04, 0x73, 0x29, 0x8b, 0x6f, 0xf6, 0x53, 0x03, 0xf6, 0x23, 0xf6, 0xea, 0xda
        /* <DEDUP_REMOVED lines=125> */
	.type		mrg32k3aM2SubSeq,@object
	.size		mrg32k3aM2SubSeq,(mrg32k3aM1 - mrg32k3aM2SubSeq)
mrg32k3aM2SubSeq:
        /* <DEDUP_REMOVED lines=126> */
	.type		mrg32k3aM1,@object
	.size		mrg32k3aM1,(mrg32k3aM1Seq - mrg32k3aM1)
mrg32k3aM1:
        /* <DEDUP_REMOVED lines=144> */
	.type		mrg32k3aM1Seq,@object
	.size		mrg32k3aM1Seq,(mrg32k3aM2 - mrg32k3aM1Seq)
mrg32k3aM1Seq:
        /* <DEDUP_REMOVED lines=144> */
	.type		mrg32k3aM2,@object
	.size		mrg32k3aM2,(mrg32k3aM2Seq - mrg32k3aM2)
mrg32k3aM2:
        /* <DEDUP_REMOVED lines=144> */
	.type		mrg32k3aM2Seq,@object
	.size		mrg32k3aM2Seq,(precalc_xorwow_matrix - mrg32k3aM2Seq)
mrg32k3aM2Seq:
        /* <DEDUP_REMOVED lines=144> */
	.type		precalc_xorwow_matrix,@object
	.size		precalc_xorwow_matrix,(precalc_xorwow_offset_matrix - precalc_xorwow_matrix)
precalc_xorwow_matrix:
        /* <DEDUP_REMOVED lines=6400> */
	.type		precalc_xorwow_offset_matrix,@object
	.size		precalc_xorwow_offset_matrix,(.L_1 - precalc_xorwow_offset_matrix)
precalc_xorwow_offset_matrix:
        /* <DEDUP_REMOVED lines=6400> */
.L_1:


//--------------------- .nv.shared.reserved.0     --------------------------
	.section	.nv.shared.reserved.0,"aw",@nobits
	.weak		__nv_reservedSMEM_offset_0_alias
	.size		__nv_reservedSMEM_offset_0_alias, 0, 64
	.other		__nv_reservedSMEM_offset_0_alias,@"STO_CUDA_RESERVED_SHARED STV_DEFAULT"
__nv_reservedSMEM_offset_0_alias:
	.zero		0
	.zero		64


//--------------------- .nv.constant0._Z3addPiS_S_ --------------------------
	.section	.nv.constant0._Z3addPiS_S_,"a",@progbits
	.sectionflags	@""
	.align	4
.nv.constant0._Z3addPiS_S_:
	.zero		920


//--------------------- SYMBOLS --------------------------

	.type		.nv.reservedSmem.offset0,@object
	.size		.nv.reservedSmem.offset0,0x4
